//
// Generated by NVIDIA NVVM Compiler
//
// Compiler Build ID: CL-36424714
// Cuda compilation tools, release 13.0, V13.0.88
// Based on NVVM 20.0.0
//

.version 9.0
.target sm_100
.address_size 64

	// .globl	_Z18transposeMatrixGPUPiS_ii

.visible .entry _Z18transposeMatrixGPUPiS_ii(
	.param .u64 .ptr .align 1 _Z18transposeMatrixGPUPiS_ii_param_0,
	.param .u64 .ptr .align 1 _Z18transposeMatrixGPUPiS_ii_param_1,
	.param .u32 _Z18transposeMatrixGPUPiS_ii_param_2,
	.param .u32 _Z18transposeMatrixGPUPiS_ii_param_3
)
{
	.reg .pred 	%p<4>;
	.reg .b32 	%r<14>;
	.reg .b64 	%rd<9>;

	ld.param.u64 	%rd1, [_Z18transposeMatrixGPUPiS_ii_param_0];
	ld.param.u64 	%rd2, [_Z18transposeMatrixGPUPiS_ii_param_1];
	ld.param.u32 	%r3, [_Z18transposeMatrixGPUPiS_ii_param_2];
	ld.param.u32 	%r4, [_Z18transposeMatrixGPUPiS_ii_param_3];
	mov.u32 	%r5, %ctaid.y;
	mov.u32 	%r6, %ntid.y;
	mov.u32 	%r7, %tid.y;
	mad.lo.s32 	%r1, %r5, %r6, %r7;
	mov.u32 	%r8, %ctaid.x;
	mov.u32 	%r9, %ntid.x;
	mov.u32 	%r10, %tid.x;
	mad.lo.s32 	%r2, %r8, %r9, %r10;
	setp.ge.s32 	%p1, %r1, %r3;
	setp.ge.s32 	%p2, %r2, %r4;
	or.pred  	%p3, %p1, %p2;
	@%p3 bra 	$L__BB0_2;
	cvta.to.global.u64 	%rd3, %rd1;
	cvta.to.global.u64 	%rd4, %rd2;
	mad.lo.s32 	%r11, %r4, %r1, %r2;
	mad.lo.s32 	%r12, %r3, %r2, %r1;
	mul.wide.s32 	%rd5, %r11, 4;
	add.s64 	%rd6, %rd3, %rd5;
	ld.global.u32 	%r13, [%rd6];
	mul.wide.s32 	%rd7, %r12, 4;
	add.s64 	%rd8, %rd4, %rd7;
	st.global.u32 	[%rd8], %r13;
$L__BB0_2:
	ret;

}


// ===== COMPILED SASS (sm_100) =====

	.target	sm_100

	.elftype	@"ET_EXEC"


//--------------------- .note.nv.tkinfo           --------------------------
	.section	.note.nv.tkinfo,"",@"SHT_NOTE"
	.sectionflags	@"SHF_NOTE_NV_TKINFO"
	.tkinfo
        /*0018*/ 	.word	0x00000002
        /*0030*/ 	.string	""
        /*0030*/ 	.string	"ptxas"
        /*0030*/ 	.string	"Cuda compilation tools, release 13.0, V13.0.88"
        /*0030*/ 	.string	"Build cuda_13.0.r13.0/compiler.36424714_0"
        /*0030*/ 	.string	"-arch sm_100 -m 64 "



//--------------------- .note.nv.cuinfo           --------------------------
	.section	.note.nv.cuinfo,"",@"SHT_NOTE"
	.sectionflags	@"SHF_NOTE_NV_CUINFO"
        /*0018*/ 	.short	0x0002
        /*001a*/ 	.short	0x0064
        /*001c*/ 	.short	0x0082
	.zero		2


//--------------------- .nv.info                  --------------------------
	.section	.nv.info,"",@"SHT_CUDA_INFO"
	.align	4


	//----- nvinfo : EIATTR_REGCOUNT
	.align		4
        /*0000*/ 	.byte	0x04, 0x2f
        /*0002*/ 	.short	(.L_1 - .L_0)
	.align		4
.L_0:
        /*0004*/ 	.word	index@(_Z18transposeMatrixGPUPiS_ii)
        /*0008*/ 	.word	0x0000000a


	//----- nvinfo : EIATTR_FRAME_SIZE
	.align		4
.L_1:
        /*000c*/ 	.byte	0x04, 0x11
        /*000e*/ 	.short	(.L_3 - .L_2)
	.align		4
.L_2:
        /*0010*/ 	.word	index@(_Z18transposeMatrixGPUPiS_ii)
        /*0014*/ 	.word	0x00000000


	//----- nvinfo : EIATTR_MIN_STACK_SIZE
	.align		4
.L_3:
        /*0018*/ 	.byte	0x04, 0x12
        /*001a*/ 	.short	(.L_5 - .L_4)
	.align		4
.L_4:
        /*001c*/ 	.word	index@(_Z18transposeMatrixGPUPiS_ii)
        /*0020*/ 	.word	0x00000000
.L_5:


//--------------------- .nv.compat                --------------------------
	.section	.nv.compat,"",@"SHT_CUDA_COMPAT_INFO"
	.align	4
        /*0000*/ 	.byte	0x02, 0x09, 0x00, 0x00, 0x02, 0x02, 0x01, 0x00, 0x02, 0x05, 0x05, 0x00, 0x03, 0x07, 0x01, 0x01
        /*0010*/ 	.byte	0x02, 0x03, 0x00, 0x00, 0x02, 0x06, 0x01, 0x00, 0x04, 0x0b, 0x08, 0x00, 0x09, 0x00, 0x00, 0x00
        /*0020*/ 	.byte	0x00, 0x00, 0x00, 0x00


//--------------------- .nv.info._Z18transposeMatrixGPUPiS_ii --------------------------
	.section	.nv.info._Z18transposeMatrixGPUPiS_ii,"",@"SHT_CUDA_INFO"
	.sectionflags	@""
	.align	4


	//----- nvinfo : EIATTR_CUDA_API_VERSION
	.align		4
        /*0000*/ 	.byte	0x04, 0x37
        /*0002*/ 	.short	(.L_7 - .L_6)
.L_6:
        /*0004*/ 	.word	0x00000082


	//----- nvinfo : EIATTR_KPARAM_INFO
	.align		4
.L_7:
        /*0008*/ 	.byte	0x04, 0x17
        /*000a*/ 	.short	(.L_9 - .L_8)
.L_8:
        /*000c*/ 	.word	0x00000000
        /*0010*/ 	.short	0x0003
        /*0012*/ 	.short	0x0014
        /*0014*/ 	.byte	0x00, 0xf0, 0x11, 0x00


	//----- nvinfo : EIATTR_KPARAM_INFO
	.align		4
.L_9:
        /*0018*/ 	.byte	0x04, 0x17
        /*001a*/ 	.short	(.L_11 - .L_10)
.L_10:
        /*001c*/ 	.word	0x00000000
        /*0020*/ 	.short	0x0002
        /*0022*/ 	.short	0x0010
        /*0024*/ 	.byte	0x00, 0xf0, 0x11, 0x00


	//----- nvinfo : EIATTR_KPARAM_INFO
	.align		4
.L_11:
        /*0028*/ 	.byte	0x04, 0x17
        /*002a*/ 	.short	(.L_13 - .L_12)
.L_12:
        /*002c*/ 	.word	0x00000000
        /*0030*/ 	.short	0x0001
        /*0032*/ 	.short	0x0008
        /*0034*/ 	.byte	0x00, 0xf5, 0x21, 0x00


	//----- nvinfo : EIATTR_KPARAM_INFO
	.align		4
.L_13:
        /*0038*/ 	.byte	0x04, 0x17
        /*003a*/ 	.short	(.L_15 - .L_14)
.L_14:
        /*003c*/ 	.word	0x00000000
        /*0040*/ 	.short	0x0000
        /*0042*/ 	.short	0x0000
        /*0044*/ 	.byte	0x00, 0xf5, 0x21, 0x00


	//----- nvinfo : EIATTR_SPARSE_MMA_MASK
	.align		4
.L_15:
        /*0048*/ 	.byte	0x03, 0x50
        /*004a*/ 	.short	0x0000


	//----- nvinfo : EIATTR_MAXREG_COUNT
	.align		4
        /*004c*/ 	.byte	0x03, 0x1b
        /*004e*/ 	.short	0x00ff


	//----- nvinfo : EIATTR_MERCURY_ISA_VERSION
	.align		4
        /*0050*/ 	.byte	0x03, 0x5f
        /*0052*/ 	.short	0x0101


	//----- nvinfo : EIATTR_VRC_CTA_INIT_COUNT
	.align		4
        /*0054*/ 	.byte	0x02, 0x4a
	.zero		1
	.zero		1


	//----- nvinfo : EIATTR_EXIT_INSTR_OFFSETS
	.align		4
        /*0058*/ 	.byte	0x04, 0x1c
        /*005a*/ 	.short	(.L_17 - .L_16)


	//   ....[0]....
.L_16:
        /*005c*/ 	.word	0x000000c0


	//   ....[1]....
        /*0060*/ 	.word	0x00000160


	//----- nvinfo : EIATTR_CBANK_PARAM_SIZE
	.align		4
.L_17:
        /*0064*/ 	.byte	0x03, 0x19
        /*0066*/ 	.short	0x0018


	//----- nvinfo : EIATTR_PARAM_CBANK
	.align		4
        /*0068*/ 	.byte	0x04, 0x0a
        /*006a*/ 	.short	(.L_19 - .L_18)
	.align		4
.L_18:
        /*006c*/ 	.word	index@(.nv.constant0._Z18transposeMatrixGPUPiS_ii)
        /*0070*/ 	.short	0x0380
        /*0072*/ 	.short	0x0018


	//----- nvinfo : EIATTR_SW_WAR
	.align		4
.L_19:
        /*0074*/ 	.byte	0x04, 0x36
        /*0076*/ 	.short	(.L_21 - .L_20)
.L_20:
        /*0078*/ 	.word	0x00000008
.L_21:


//--------------------- .nv.callgraph             --------------------------
	.section	.nv.callgraph,"",@"SHT_CUDA_CALLGRAPH"
	.align	4
	.sectionentsize	8
	.align		4
        /*0000*/ 	.word	0x00000000
	.align		4
        /*0004*/ 	.word	0xffffffff
	.align		4
        /*0008*/ 	.word	0x00000000
	.align		4
        /*000c*/ 	.word	0xfffffffe
	.align		4
        /*0010*/ 	.word	0x00000000
	.align		4
        /*0014*/ 	.word	0xfffffffd
	.align		4
        /*0018*/ 	.word	0x00000000
	.align		4
        /*001c*/ 	.word	0xfffffffc


//--------------------- .text._Z18transposeMatrixGPUPiS_ii --------------------------
	.section	.text._Z18transposeMatrixGPUPiS_ii,"ax",@progbits
	.align	128
        .global         _Z18transposeMatrixGPUPiS_ii
        .type           _Z18transposeMatrixGPUPiS_ii,@function
        .size           _Z18transposeMatrixGPUPiS_ii,(.L_x_1 - _Z18transposeMatrixGPUPiS_ii)
        .other          _Z18transposeMatrixGPUPiS_ii,@"STO_CUDA_ENTRY STV_DEFAULT"
_Z18transposeMatrixGPUPiS_ii:
.text._Z18transposeMatrixGPUPiS_ii:
[----:B------:R-:W-:Y:S01]  /*0000*/  LDC R1, c[0x0][0x37c] ;  /* 0x0000df00ff017b82 */ /* 0x000fe20000000800 */
[----:B------:R-:W0:Y:S07]  /*0010*/  S2R R2, SR_TID.X ;  /* 0x0000000000027919 */ /* 0x000e2e0000002100 */
[----:B------:R-:W1:Y:S01]  /*0020*/  LDC R0, c[0x0][0x364] ;  /* 0x0000d900ff007b82 */ /* 0x000e620000000800 */
[----:B------:R-:W2:Y:S01]  /*0030*/  LDCU.64 UR6, c[0x0][0x390] ;  /* 0x00007200ff0677ac */ /* 0x000ea20008000a00 */
[----:B------:R-:W1:Y:S06]  /*0040*/  S2R R3, SR_TID.Y ;  /* 0x0000000000037919 */ /* 0x000e6c0000002200 */
[----:B------:R-:W0:Y:S08]  /*0050*/  S2UR UR5, SR_CTAID.X ;  /* 0x00000000000579c3 */ /* 0x000e300000002500 */
[----:B------:R-:W0:Y:S08]  /*0060*/  LDC R7, c[0x0][0x360] ;  /* 0x0000d800ff077b82 */ /* 0x000e300000000800 */
[----:B------:R-:W1:Y:S01]  /*0070*/  S2UR UR4, SR_CTAID.Y ;  /* 0x00000000000479c3 */ /* 0x000e620000002600 */
[----:B0-----:R-:W-:-:S05]  /*0080*/  IMAD R7, R7, UR5, R2 ;  /* 0x0000000507077c24 */ /* 0x001fca000f8e0202 */
[----:B--2---:R-:W-:Y:S01]  /*0090*/  ISETP.GE.AND P0, PT, R7, UR7, PT ;  /* 0x0000000707007c0c */ /* 0x004fe2000bf06270 */
[----:B-1----:R-:W-:-:S05]  /*00a0*/  IMAD R0, R0, UR4, R3 ;  /* 0x0000000400007c24 */ /* 0x002fca000f8e0203 */
[----:B------:R-:W-:-:S13]  /*00b0*/  ISETP.GE.OR P0, PT, R0, UR6, P0 ;  /* 0x0000000600007c0c */ /* 0x000fda0008706670 */
[----:B------:R-:W-:Y:S05]  /*00c0*/  @P0 EXIT ;  /* 0x000000000000094d */ /* 0x000fea0003800000 */
[----:B------:R-:W0:Y:S01]  /*00d0*/  LDC.64 R2, c[0x0][0x380] ;  /* 0x0000e000ff027b82 */ /* 0x000e220000000a00 */
[----:B------:R-:W1:Y:S01]  /*00e0*/  LDCU.64 UR4, c[0x0][0x358] ;  /* 0x00006b00ff0477ac */ /* 0x000e620008000a00 */
[----:B------:R-:W-:-:S04]  /*00f0*/  IMAD R5, R0, UR7, R7 ;  /* 0x0000000700057c24 */ /* 0x000fc8000f8e0207 */
[----:B0-----:R-:W-:Y:S02]  /*0100*/  IMAD.WIDE R2, R5, 0x4, R2 ;  /* 0x0000000405027825 */ /* 0x001fe400078e0202 */
[----:B------:R-:W0:Y:S04]  /*0110*/  LDC.64 R4, c[0x0][0x388] ;  /* 0x0000e200ff047b82 */ /* 0x000e280000000a00 */
[----:B-1----:R-:W2:Y:S01]  /*0120*/  LDG.E R3, desc[UR4][R2.64] ;  /* 0x0000000402037981 */ /* 0x002ea2000c1e1900 */
[----:B------:R-:W-:-:S04]  /*0130*/  IMAD R7, R7, UR6, R0 ;  /* 0x0000000607077c24 */ /* 0x000fc8000f8e0200 */
[----:B0-----:R-:W-:-:S05]  /*0140*/  IMAD.WIDE R4, R7, 0x4, R4 ;  /* 0x0000000407047825 */ /* 0x001fca00078e0204 */
[----:B--2---:R-:W-:Y:S01]  /*0150*/  STG.E desc[UR4][R4.64], R3 ;  /* 0x0000000304007986 */ /* 0x004fe2000c101904 */
[----:B------:R-:W-:Y:S05]  /*0160*/  EXIT ;  /* 0x000000000000794d */ /* 0x000fea0003800000 */
.L_x_0:
[----:B------:R-:W-:-:S00]  /*0170*/  BRA `(.L_x_0) ;  /* 0xfffffffc00fc7947 */ /* 0x000fc0000383ffff */
[----:B------:R-:W-:-:S00]  /*0180*/  NOP ;  /* 0x0000000000007918 */ /* 0x000fc00000000000 */
[----:B------:R-:W-:-:S00]  /*0190*/  NOP ;  /* 0x0000000000007918 */ /* 0x000fc00000000000 */
[----:B------:R-:W-:-:S00]  /*01a0*/  NOP ;  /* 0x0000000000007918 */ /* 0x000fc00000000000 */
[----:B------:R-:W-:-:S00]  /*01b0*/  NOP ;  /* 0x0000000000007918 */ /* 0x000fc00000000000 */
[----:B------:R-:W-:-:S00]  /*01c0*/  NOP ;  /* 0x0000000000007918 */ /* 0x000fc00000000000 */
[----:B------:R-:W-:-:S00]  /*01d0*/  NOP ;  /* 0x0000000000007918 */ /* 0x000fc00000000000 */
[----:B------:R-:W-:-:S00]  /*01e0*/  NOP ;  /* 0x0000000000007918 */ /* 0x000fc00000000000 */
[----:B------:R-:W-:-:S00]  /*01f0*/  NOP ;  /* 0x0000000000007918 */ /* 0x000fc00000000000 */
.L_x_1:


//--------------------- .nv.shared.reserved.0     --------------------------
	.section	.nv.shared.reserved.0,"aw",@nobits
	.weak		__nv_reservedSMEM_offset_0_alias
	.size		__nv_reservedSMEM_offset_0_alias, 0, 64
	.other		__nv_reservedSMEM_offset_0_alias,@"STO_CUDA_RESERVED_SHARED STV_DEFAULT"
__nv_reservedSMEM_offset_0_alias:
	.zero		0
	.zero		64


//--------------------- .nv.constant0._Z18transposeMatrixGPUPiS_ii --------------------------
	.section	.nv.constant0._Z18transposeMatrixGPUPiS_ii,"a",@progbits
	.sectionflags	@""
	.align	4
.nv.constant0._Z18transposeMatrixGPUPiS_ii:
	.zero		920


//--------------------- SYMBOLS --------------------------

	.type		.nv.reservedSmem.offset0,@object
	.size		.nv.reservedSmem.offset0,0x4
